//
// Generated by NVIDIA NVVM Compiler
//
// Compiler Build ID: CL-36424714
// Cuda compilation tools, release 13.0, V13.0.88
// Based on NVVM 20.0.0
//

.version 9.0
.target sm_100
.address_size 64

	// .globl	_Z20matrixMultiplicationPdS_S_i

.visible .entry _Z20matrixMultiplicationPdS_S_i(
	.param .u64 .ptr .align 1 _Z20matrixMultiplicationPdS_S_i_param_0,
	.param .u64 .ptr .align 1 _Z20matrixMultiplicationPdS_S_i_param_1,
	.param .u64 .ptr .align 1 _Z20matrixMultiplicationPdS_S_i_param_2,
	.param .u32 _Z20matrixMultiplicationPdS_S_i_param_3
)
{
	.reg .pred 	%p<10>;
	.reg .b32 	%r<47>;
	.reg .b64 	%rd<43>;
	.reg .b64 	%fd<111>;

	ld.param.u64 	%rd11, [_Z20matrixMultiplicationPdS_S_i_param_0];
	ld.param.u64 	%rd12, [_Z20matrixMultiplicationPdS_S_i_param_1];
	ld.param.u64 	%rd10, [_Z20matrixMultiplicationPdS_S_i_param_2];
	ld.param.u32 	%r25, [_Z20matrixMultiplicationPdS_S_i_param_3];
	cvta.to.global.u64 	%rd1, %rd12;
	cvta.to.global.u64 	%rd2, %rd11;
	mov.u32 	%r26, %ctaid.y;
	mov.u32 	%r27, %ntid.y;
	mov.u32 	%r28, %tid.y;
	mad.lo.s32 	%r1, %r26, %r27, %r28;
	mov.u32 	%r29, %ctaid.x;
	mov.u32 	%r30, %ntid.x;
	mov.u32 	%r31, %tid.x;
	mad.lo.s32 	%r2, %r29, %r30, %r31;
	max.s32 	%r32, %r1, %r2;
	setp.ge.s32 	%p1, %r32, %r25;
	@%p1 bra 	$L__BB0_14;
	mul.lo.s32 	%r3, %r25, %r1;
	mul.lo.s32 	%r4, %r25, %r2;
	and.b32  	%r5, %r25, 15;
	setp.lt.u32 	%p2, %r25, 16;
	mov.f64 	%fd110, 0d0000000000000000;
	mov.b32 	%r43, 0;
	@%p2 bra 	$L__BB0_4;
	and.b32  	%r43, %r25, 2147483632;
	neg.s32 	%r41, %r43;
	mul.wide.u32 	%rd13, %r3, 8;
	add.s64 	%rd14, %rd13, %rd2;
	add.s64 	%rd41, %rd14, 64;
	add.s64 	%rd4, %rd1, 64;
	mov.f64 	%fd110, 0d0000000000000000;
	mov.u32 	%r40, %r4;
$L__BB0_3:
	.pragma "nounroll";
	mul.wide.s32 	%rd15, %r40, 8;
	add.s64 	%rd16, %rd4, %rd15;
	ld.global.f64 	%fd17, [%rd41+-64];
	ld.global.f64 	%fd18, [%rd16+-64];
	fma.rn.f64 	%fd19, %fd17, %fd18, %fd110;
	ld.global.f64 	%fd20, [%rd41+-56];
	ld.global.f64 	%fd21, [%rd16+-56];
	fma.rn.f64 	%fd22, %fd20, %fd21, %fd19;
	ld.global.f64 	%fd23, [%rd41+-48];
	ld.global.f64 	%fd24, [%rd16+-48];
	fma.rn.f64 	%fd25, %fd23, %fd24, %fd22;
	ld.global.f64 	%fd26, [%rd41+-40];
	ld.global.f64 	%fd27, [%rd16+-40];
	fma.rn.f64 	%fd28, %fd26, %fd27, %fd25;
	ld.global.f64 	%fd29, [%rd41+-32];
	ld.global.f64 	%fd30, [%rd16+-32];
	fma.rn.f64 	%fd31, %fd29, %fd30, %fd28;
	ld.global.f64 	%fd32, [%rd41+-24];
	ld.global.f64 	%fd33, [%rd16+-24];
	fma.rn.f64 	%fd34, %fd32, %fd33, %fd31;
	ld.global.f64 	%fd35, [%rd41+-16];
	ld.global.f64 	%fd36, [%rd16+-16];
	fma.rn.f64 	%fd37, %fd35, %fd36, %fd34;
	ld.global.f64 	%fd38, [%rd41+-8];
	ld.global.f64 	%fd39, [%rd16+-8];
	fma.rn.f64 	%fd40, %fd38, %fd39, %fd37;
	ld.global.f64 	%fd41, [%rd41];
	ld.global.f64 	%fd42, [%rd16];
	fma.rn.f64 	%fd43, %fd41, %fd42, %fd40;
	ld.global.f64 	%fd44, [%rd41+8];
	ld.global.f64 	%fd45, [%rd16+8];
	fma.rn.f64 	%fd46, %fd44, %fd45, %fd43;
	ld.global.f64 	%fd47, [%rd41+16];
	ld.global.f64 	%fd48, [%rd16+16];
	fma.rn.f64 	%fd49, %fd47, %fd48, %fd46;
	ld.global.f64 	%fd50, [%rd41+24];
	ld.global.f64 	%fd51, [%rd16+24];
	fma.rn.f64 	%fd52, %fd50, %fd51, %fd49;
	ld.global.f64 	%fd53, [%rd41+32];
	ld.global.f64 	%fd54, [%rd16+32];
	fma.rn.f64 	%fd55, %fd53, %fd54, %fd52;
	ld.global.f64 	%fd56, [%rd41+40];
	ld.global.f64 	%fd57, [%rd16+40];
	fma.rn.f64 	%fd58, %fd56, %fd57, %fd55;
	ld.global.f64 	%fd59, [%rd41+48];
	ld.global.f64 	%fd60, [%rd16+48];
	fma.rn.f64 	%fd61, %fd59, %fd60, %fd58;
	ld.global.f64 	%fd62, [%rd41+56];
	ld.global.f64 	%fd63, [%rd16+56];
	fma.rn.f64 	%fd110, %fd62, %fd63, %fd61;
	add.s32 	%r41, %r41, 16;
	add.s64 	%rd41, %rd41, 128;
	add.s32 	%r40, %r40, 16;
	setp.ne.s32 	%p3, %r41, 0;
	@%p3 bra 	$L__BB0_3;
$L__BB0_4:
	setp.eq.s32 	%p4, %r5, 0;
	@%p4 bra 	$L__BB0_13;
	and.b32  	%r13, %r25, 7;
	setp.lt.u32 	%p5, %r5, 8;
	@%p5 bra 	$L__BB0_7;
	add.s32 	%r34, %r43, %r3;
	mul.wide.u32 	%rd17, %r34, 8;
	add.s64 	%rd18, %rd2, %rd17;
	ld.global.f64 	%fd65, [%rd18];
	add.s32 	%r35, %r43, %r4;
	mul.wide.s32 	%rd19, %r35, 8;
	add.s64 	%rd20, %rd1, %rd19;
	ld.global.f64 	%fd66, [%rd20];
	fma.rn.f64 	%fd67, %fd65, %fd66, %fd110;
	cvt.u64.u32 	%rd21, %r3;
	cvt.u64.u32 	%rd22, %r43;
	add.s64 	%rd23, %rd22, %rd21;
	shl.b64 	%rd24, %rd23, 3;
	add.s64 	%rd25, %rd2, %rd24;
	ld.global.f64 	%fd68, [%rd25+8];
	ld.global.f64 	%fd69, [%rd20+8];
	fma.rn.f64 	%fd70, %fd68, %fd69, %fd67;
	ld.global.f64 	%fd71, [%rd25+16];
	ld.global.f64 	%fd72, [%rd20+16];
	fma.rn.f64 	%fd73, %fd71, %fd72, %fd70;
	ld.global.f64 	%fd74, [%rd25+24];
	ld.global.f64 	%fd75, [%rd20+24];
	fma.rn.f64 	%fd76, %fd74, %fd75, %fd73;
	ld.global.f64 	%fd77, [%rd25+32];
	ld.global.f64 	%fd78, [%rd20+32];
	fma.rn.f64 	%fd79, %fd77, %fd78, %fd76;
	ld.global.f64 	%fd80, [%rd25+40];
	ld.global.f64 	%fd81, [%rd20+40];
	fma.rn.f64 	%fd82, %fd80, %fd81, %fd79;
	ld.global.f64 	%fd83, [%rd25+48];
	ld.global.f64 	%fd84, [%rd20+48];
	fma.rn.f64 	%fd85, %fd83, %fd84, %fd82;
	ld.global.f64 	%fd86, [%rd25+56];
	ld.global.f64 	%fd87, [%rd20+56];
	fma.rn.f64 	%fd110, %fd86, %fd87, %fd85;
	add.s32 	%r43, %r43, 8;
$L__BB0_7:
	setp.eq.s32 	%p6, %r13, 0;
	@%p6 bra 	$L__BB0_13;
	and.b32  	%r16, %r25, 3;
	setp.lt.u32 	%p7, %r13, 4;
	@%p7 bra 	$L__BB0_10;
	add.s32 	%r36, %r43, %r3;
	mul.wide.u32 	%rd26, %r36, 8;
	add.s64 	%rd27, %rd2, %rd26;
	ld.global.f64 	%fd89, [%rd27];
	add.s32 	%r37, %r43, %r4;
	mul.wide.s32 	%rd28, %r37, 8;
	add.s64 	%rd29, %rd1, %rd28;
	ld.global.f64 	%fd90, [%rd29];
	fma.rn.f64 	%fd91, %fd89, %fd90, %fd110;
	cvt.u64.u32 	%rd30, %r3;
	cvt.u64.u32 	%rd31, %r43;
	add.s64 	%rd32, %rd31, %rd30;
	shl.b64 	%rd33, %rd32, 3;
	add.s64 	%rd34, %rd2, %rd33;
	ld.global.f64 	%fd92, [%rd34+8];
	ld.global.f64 	%fd93, [%rd29+8];
	fma.rn.f64 	%fd94, %fd92, %fd93, %fd91;
	ld.global.f64 	%fd95, [%rd34+16];
	ld.global.f64 	%fd96, [%rd29+16];
	fma.rn.f64 	%fd97, %fd95, %fd96, %fd94;
	ld.global.f64 	%fd98, [%rd34+24];
	ld.global.f64 	%fd99, [%rd29+24];
	fma.rn.f64 	%fd110, %fd98, %fd99, %fd97;
	add.s32 	%r43, %r43, 4;
$L__BB0_10:
	setp.eq.s32 	%p8, %r16, 0;
	@%p8 bra 	$L__BB0_13;
	add.s32 	%r46, %r43, %r4;
	add.s32 	%r38, %r43, %r3;
	mul.wide.u32 	%rd35, %r38, 8;
	add.s64 	%rd42, %rd2, %rd35;
	neg.s32 	%r45, %r16;
$L__BB0_12:
	.pragma "nounroll";
	mul.wide.s32 	%rd36, %r46, 8;
	add.s64 	%rd37, %rd1, %rd36;
	ld.global.f64 	%fd100, [%rd42];
	ld.global.f64 	%fd101, [%rd37];
	fma.rn.f64 	%fd110, %fd100, %fd101, %fd110;
	add.s32 	%r46, %r46, 1;
	add.s64 	%rd42, %rd42, 8;
	add.s32 	%r45, %r45, 1;
	setp.ne.s32 	%p9, %r45, 0;
	@%p9 bra 	$L__BB0_12;
$L__BB0_13:
	add.s32 	%r39, %r3, %r2;
	cvta.to.global.u64 	%rd38, %rd10;
	mul.wide.s32 	%rd39, %r39, 8;
	add.s64 	%rd40, %rd38, %rd39;
	st.global.f64 	[%rd40], %fd110;
$L__BB0_14:
	ret;

}


// ===== COMPILED SASS (sm_100) =====

	.target	sm_100

	.elftype	@"ET_EXEC"


//--------------------- .note.nv.tkinfo           --------------------------
	.section	.note.nv.tkinfo,"",@"SHT_NOTE"
	.sectionflags	@"SHF_NOTE_NV_TKINFO"
	.tkinfo
        /*0018*/ 	.word	0x00000002
        /*0030*/ 	.string	""
        /*0030*/ 	.string	"ptxas"
        /*0030*/ 	.string	"Cuda compilation tools, release 13.0, V13.0.88"
        /*0030*/ 	.string	"Build cuda_13.0.r13.0/compiler.36424714_0"
        /*0030*/ 	.string	"-arch sm_100 -m 64 "



//--------------------- .note.nv.cuinfo           --------------------------
	.section	.note.nv.cuinfo,"",@"SHT_NOTE"
	.sectionflags	@"SHF_NOTE_NV_CUINFO"
        /*0018*/ 	.short	0x0002
        /*001a*/ 	.short	0x0064
        /*001c*/ 	.short	0x0082
	.zero		2


//--------------------- .nv.info                  --------------------------
	.section	.nv.info,"",@"SHT_CUDA_INFO"
	.align	4


	//----- nvinfo : EIATTR_REGCOUNT
	.align		4
        /*0000*/ 	.byte	0x04, 0x2f
        /*0002*/ 	.short	(.L_1 - .L_0)
	.align		4
.L_0:
        /*0004*/ 	.word	index@(_Z20matrixMultiplicationPdS_S_i)
        /*0008*/ 	.word	0x00000020


	//----- nvinfo : EIATTR_FRAME_SIZE
	.align		4
.L_1:
        /*000c*/ 	.byte	0x04, 0x11
        /*000e*/ 	.short	(.L_3 - .L_2)
	.align		4
.L_2:
        /*0010*/ 	.word	index@(_Z20matrixMultiplicationPdS_S_i)
        /*0014*/ 	.word	0x00000000


	//----- nvinfo : EIATTR_MIN_STACK_SIZE
	.align		4
.L_3:
        /*0018*/ 	.byte	0x04, 0x12
        /*001a*/ 	.short	(.L_5 - .L_4)
	.align		4
.L_4:
        /*001c*/ 	.word	index@(_Z20matrixMultiplicationPdS_S_i)
        /*0020*/ 	.word	0x00000000
.L_5:


//--------------------- .nv.compat                --------------------------
	.section	.nv.compat,"",@"SHT_CUDA_COMPAT_INFO"
	.align	4
        /*0000*/ 	.byte	0x02, 0x09, 0x00, 0x00, 0x02, 0x02, 0x01, 0x00, 0x02, 0x05, 0x05, 0x00, 0x03, 0x07, 0x01, 0x01
        /*0010*/ 	.byte	0x02, 0x03, 0x00, 0x00, 0x02, 0x06, 0x01, 0x00, 0x04, 0x0b, 0x08, 0x00, 0x01, 0x00, 0x00, 0x00
        /*0020*/ 	.byte	0x00, 0x00, 0x00, 0x00


//--------------------- .nv.info._Z20matrixMultiplicationPdS_S_i --------------------------
	.section	.nv.info._Z20matrixMultiplicationPdS_S_i,"",@"SHT_CUDA_INFO"
	.sectionflags	@""
	.align	4


	//----- nvinfo : EIATTR_CUDA_API_VERSION
	.align		4
        /*0000*/ 	.byte	0x04, 0x37
        /*0002*/ 	.short	(.L_7 - .L_6)
.L_6:
        /*0004*/ 	.word	0x00000082


	//----- nvinfo : EIATTR_KPARAM_INFO
	.align		4
.L_7:
        /*0008*/ 	.byte	0x04, 0x17
        /*000a*/ 	.short	(.L_9 - .L_8)
.L_8:
        /*000c*/ 	.word	0x00000000
        /*0010*/ 	.short	0x0003
        /*0012*/ 	.short	0x0018
        /*0014*/ 	.byte	0x00, 0xf0, 0x11, 0x00


	//----- nvinfo : EIATTR_KPARAM_INFO
	.align		4
.L_9:
        /*0018*/ 	.byte	0x04, 0x17
        /*001a*/ 	.short	(.L_11 - .L_10)
.L_10:
        /*001c*/ 	.word	0x00000000
        /*0020*/ 	.short	0x0002
        /*0022*/ 	.short	0x0010
        /*0024*/ 	.byte	0x00, 0xf5, 0x21, 0x00


	//----- nvinfo : EIATTR_KPARAM_INFO
	.align		4
.L_11:
        /*0028*/ 	.byte	0x04, 0x17
        /*002a*/ 	.short	(.L_13 - .L_12)
.L_12:
        /*002c*/ 	.word	0x00000000
        /*0030*/ 	.short	0x0001
        /*0032*/ 	.short	0x0008
        /*0034*/ 	.byte	0x00, 0xf5, 0x21, 0x00


	//----- nvinfo : EIATTR_KPARAM_INFO
	.align		4
.L_13:
        /*0038*/ 	.byte	0x04, 0x17
        /*003a*/ 	.short	(.L_15 - .L_14)
.L_14:
        /*003c*/ 	.word	0x00000000
        /*0040*/ 	.short	0x0000
        /*0042*/ 	.short	0x0000
        /*0044*/ 	.byte	0x00, 0xf5, 0x21, 0x00


	//----- nvinfo : EIATTR_SPARSE_MMA_MASK
	.align		4
.L_15:
        /*0048*/ 	.byte	0x03, 0x50
        /*004a*/ 	.short	0x0000


	//----- nvinfo : EIATTR_MAXREG_COUNT
	.align		4
        /*004c*/ 	.byte	0x03, 0x1b
        /*004e*/ 	.short	0x00ff


	//----- nvinfo : EIATTR_MERCURY_ISA_VERSION
	.align		4
        /*0050*/ 	.byte	0x03, 0x5f
        /*0052*/ 	.short	0x0101


	//----- nvinfo : EIATTR_VRC_CTA_INIT_COUNT
	.align		4
        /*0054*/ 	.byte	0x02, 0x4a
	.zero		1
	.zero		1


	//----- nvinfo : EIATTR_EXIT_INSTR_OFFSETS
	.align		4
        /*0058*/ 	.byte	0x04, 0x1c
        /*005a*/ 	.short	(.L_17 - .L_16)


	//   ....[0]....
.L_16:
        /*005c*/ 	.word	0x000000c0


	//   ....[1]....
        /*0060*/ 	.word	0x00000bb0


	//----- nvinfo : EIATTR_CBANK_PARAM_SIZE
	.align		4
.L_17:
        /*0064*/ 	.byte	0x03, 0x19
        /*0066*/ 	.short	0x001c


	//----- nvinfo : EIATTR_PARAM_CBANK
	.align		4
        /*0068*/ 	.byte	0x04, 0x0a
        /*006a*/ 	.short	(.L_19 - .L_18)
	.align		4
.L_18:
        /*006c*/ 	.word	index@(.nv.constant0._Z20matrixMultiplicationPdS_S_i)
        /*0070*/ 	.short	0x0380
        /*0072*/ 	.short	0x001c


	//----- nvinfo : EIATTR_SW_WAR
	.align		4
.L_19:
        /*0074*/ 	.byte	0x04, 0x36
        /*0076*/ 	.short	(.L_21 - .L_20)
.L_20:
        /*0078*/ 	.word	0x00000008
.L_21:


//--------------------- .nv.callgraph             --------------------------
	.section	.nv.callgraph,"",@"SHT_CUDA_CALLGRAPH"
	.align	4
	.sectionentsize	8
	.align		4
        /*0000*/ 	.word	0x00000000
	.align		4
        /*0004*/ 	.word	0xffffffff
	.align		4
        /*0008*/ 	.word	0x00000000
	.align		4
        /*000c*/ 	.word	0xfffffffe
	.align		4
        /*0010*/ 	.word	0x00000000
	.align		4
        /*0014*/ 	.word	0xfffffffd
	.align		4
        /*0018*/ 	.word	0x00000000
	.align		4
        /*001c*/ 	.word	0xfffffffc


//--------------------- .text._Z20matrixMultiplicationPdS_S_i --------------------------
	.section	.text._Z20matrixMultiplicationPdS_S_i,"ax",@progbits
	.align	128
        .global         _Z20matrixMultiplicationPdS_S_i
        .type           _Z20matrixMultiplicationPdS_S_i,@function
        .size           _Z20matrixMultiplicationPdS_S_i,(.L_x_7 - _Z20matrixMultiplicationPdS_S_i)
        .other          _Z20matrixMultiplicationPdS_S_i,@"STO_CUDA_ENTRY STV_DEFAULT"
_Z20matrixMultiplicationPdS_S_i:
.text._Z20matrixMultiplicationPdS_S_i:
[----:B------:R-:W-:Y:S01]  /*0000*/  LDC R1, c[0x0][0x37c] ;  /* 0x0000df00ff017b82 */ /* 0x000fe20000000800 */
[----:B------:R-:W0:Y:S07]  /*0010*/  S2R R0, SR_TID.Y ;  /* 0x0000000000007919 */ /* 0x000e2e0000002200 */
[----:B------:R-:W0:Y:S01]  /*0020*/  S2UR UR4, SR_CTAID.Y ;  /* 0x00000000000479c3 */ /* 0x000e220000002600 */
[----:B------:R-:W1:Y:S01]  /*0030*/  LDCU UR12, c[0x0][0x398] ;  /* 0x00007300ff0c77ac */ /* 0x000e620008000800 */
[----:B------:R-:W2:Y:S06]  /*0040*/  S2R R5, SR_TID.X ;  /* 0x0000000000057919 */ /* 0x000eac0000002100 */
[----:B------:R-:W0:Y:S08]  /*0050*/  LDC R3, c[0x0][0x364] ;  /* 0x0000d900ff037b82 */ /* 0x000e300000000800 */
[----:B------:R-:W2:Y:S08]  /*0060*/  S2UR UR5, SR_CTAID.X ;  /* 0x00000000000579c3 */ /* 0x000eb00000002500 */
[----:B------:R-:W2:Y:S01]  /*0070*/  LDC R2, c[0x0][0x360] ;  /* 0x0000d800ff027b82 */ /* 0x000ea20000000800 */
[----:B0-----:R-:W-:-:S02]  /*0080*/  IMAD R3, R3, UR4, R0 ;  /* 0x0000000403037c24 */ /* 0x001fc4000f8e0200 */
[----:B--2---:R-:W-:-:S05]  /*0090*/  IMAD R0, R2, UR5, R5 ;  /* 0x0000000502007c24 */ /* 0x004fca000f8e0205 */
[----:B------:R-:W-:-:S04]  /*00a0*/  VIMNMX R2, PT, PT, R3, R0, !PT ;  /* 0x0000000003027248 */ /* 0x000fc80007fe0100 */
[----:B-1----:R-:W-:-:S13]  /*00b0*/  ISETP.GE.AND P0, PT, R2, UR12, PT ;  /* 0x0000000c02007c0c */ /* 0x002fda000bf06270 */
[----:B------:R-:W-:Y:S05]  /*00c0*/  @P0 EXIT ;  /* 0x000000000000094d */ /* 0x000fea0003800000 */
[----:B------:R-:W-:Y:S02]  /*00d0*/  UISETP.GE.U32.AND UP0, UPT, UR12, 0x10, UPT ;  /* 0x000000100c00788c */ /* 0x000fe4000bf06070 */
[----:B------:R-:W-:Y:S01]  /*00e0*/  IMAD R3, R3, UR12, RZ ;  /* 0x0000000c03037c24 */ /* 0x000fe2000f8e02ff */
[----:B------:R-:W-:Y:S01]  /*00f0*/  CS2R R24, SRZ ;  /* 0x0000000000187805 */ /* 0x000fe2000001ff00 */
[----:B------:R-:W-:Y:S01]  /*0100*/  IMAD R2, R0, UR12, RZ ;  /* 0x0000000c00027c24 */ /* 0x000fe2000f8e02ff */
[----:B------:R-:W-:Y:S01]  /*0110*/  ULOP3.LUT UR8, UR12, 0xf, URZ, 0xc0, !UPT ;  /* 0x0000000f0c087892 */ /* 0x000fe2000f8ec0ff */
[----:B------:R-:W-:Y:S01]  /*0120*/  UMOV UR4, URZ ;  /* 0x000000ff00047c82 */ /* 0x000fe20008000000 */
[----:B------:R-:W0:Y:S02]  /*0130*/  LDCU.64 UR10, c[0x0][0x358] ;  /* 0x00006b00ff0a77ac */ /* 0x000e240008000a00 */
[----:B------:R-:W-:Y:S08]  /*0140*/  BRA.U !UP0, `(.L_x_0) ;  /* 0x0000000508187547 */ /* 0x000ff0000b800000 */
[----:B------:R-:W1:Y:S01]  /*0150*/  LDC.64 R4, c[0x0][0x380] ;  /* 0x0000e000ff047b82 */ /* 0x000e620000000a00 */
[----:B------:R-:W2:Y:S01]  /*0160*/  LDCU.64 UR6, c[0x0][0x388] ;  /* 0x00007100ff0677ac */ /* 0x000ea20008000a00 */
[----:B------:R-:W-:Y:S02]  /*0170*/  MOV R26, R2 ;  /* 0x00000002001a7202 */ /* 0x000fe40000000f00 */
[----:B------:R-:W-:Y:S01]  /*0180*/  CS2R R24, SRZ ;  /* 0x0000000000187805 */ /* 0x000fe2000001ff00 */
[----:B------:R-:W-:-:S04]  /*0190*/  ULOP3.LUT UR4, UR12, 0x7ffffff0, URZ, 0xc0, !UPT ;  /* 0x7ffffff00c047892 */ /* 0x000fc8000f8ec0ff */
[----:B------:R-:W-:Y:S02]  /*01a0*/  UIADD3 UR9, UPT, UPT, -UR4, URZ, URZ ;  /* 0x000000ff04097290 */ /* 0x000fe4000fffe1ff */
[----:B--2---:R-:W-:-:S04]  /*01b0*/  UIADD3 UR5, UP0, UPT, UR6, 0x40, URZ ;  /* 0x0000004006057890 */ /* 0x004fc8000ff1e0ff */
[----:B------:R-:W-:Y:S01]  /*01c0*/  UIADD3.X UR6, UPT, UPT, URZ, UR7, URZ, UP0, !UPT ;  /* 0x00000007ff067290 */ /* 0x000fe200087fe4ff */
[----:B-1----:R-:W-:-:S03]  /*01d0*/  IMAD.WIDE.U32 R4, R3, 0x8, R4 ;  /* 0x0000000803047825 */ /* 0x002fc600078e0004 */
[----:B------:R-:W-:-:S04]  /*01e0*/  IADD3 R10, P0, PT, R4, 0x40, RZ ;  /* 0x00000040040a7810 */ /* 0x000fc80007f1e0ff */
[----:B------:R-:W-:-:S09]  /*01f0*/  IADD3.X R11, PT, PT, RZ, R5, RZ, P0, !PT ;  /* 0x00000005ff0b7210 */ /* 0x000fd200007fe4ff */
.L_x_1:
[----:B------:R-:W-:Y:S01]  /*0200*/  MOV R5, UR6 ;  /* 0x0000000600057c02 */ /* 0x000fe20008000f00 */
[----:B------:R-:W-:Y:S01]  /*0210*/  IMAD.U32 R4, RZ, RZ, UR5 ;  /* 0x00000005ff047e24 */ /* 0x000fe2000f8e00ff */
[----:B------:R-:W-:Y:S01]  /*0220*/  MOV R7, R11 ;  /* 0x0000000b00077202 */ /* 0x000fe20000000f00 */
[----:B------:R-:W-:Y:S02]  /*0230*/  IMAD.MOV.U32 R6, RZ, RZ, R10 ;  /* 0x000000ffff067224 */ /* 0x000fe400078e000a */
[----:B------:R-:W-:-:S03]  /*0240*/  IMAD.WIDE R4, R26, 0x8, R4 ;  /* 0x000000081a047825 */ /* 0x000fc600078e0204 */
[----:B0-----:R-:W2:Y:S04]  /*0250*/  LDG.E.64 R22, desc[UR10][R6.64+-0x40] ;  /* 0xffffc00a06167981 */ /* 0x001ea8000c1e1b00 */
[----:B------:R-:W2:Y:S04]  /*0260*/  LDG.E.64 R12, desc[UR10][R4.64+-0x40] ;  /* 0xffffc00a040c7981 */ /* 0x000ea8000c1e1b00 */
[----:B------:R-:W3:Y:S04]  /*0270*/  LDG.E.64 R16, desc[UR10][R6.64+-0x38] ;  /* 0xffffc80a06107981 */ /* 0x000ee8000c1e1b00 */
[----:B------:R-:W3:Y:S04]  /*0280*/  LDG.E.64 R20, desc[UR10][R4.64+-0x38] ;  /* 0xffffc80a04147981 */ /* 0x000ee8000c1e1b00 */
[----:B------:R-:W4:Y:S04]  /*0290*/  LDG.E.64 R10, desc[UR10][R6.64+-0x30] ;  /* 0xffffd00a060a7981 */ /* 0x000f28000c1e1b00 */
[----:B------:R-:W4:Y:S04]  /*02a0*/  LDG.E.64 R14, desc[UR10][R4.64+-0x30] ;  /* 0xffffd00a040e7981 */ /* 0x000f28000c1e1b00 */
[----:B------:R-:W5:Y:S04]  /*02b0*/  LDG.E.64 R8, desc[UR10][R6.64+-0x28] ;  /* 0xffffd80a06087981 */ /* 0x000f68000c1e1b00 */
[----:B------:R-:W5:Y:S01]  /*02c0*/  LDG.E.64 R18, desc[UR10][R4.64+-0x28] ;  /* 0xffffd80a04127981 */ /* 0x000f62000c1e1b00 */
[----:B--2---:R-:W-:-:S03]  /*02d0*/  DFMA R22, R22, R12, R24 ;  /* 0x0000000c1616722b */ /* 0x004fc60000000018 */
[----:B------:R-:W2:Y:S04]  /*02e0*/  LDG.E.64 R12, desc[UR10][R6.64+-0x20] ;  /* 0xffffe00a060c7981 */ /* 0x000ea8000c1e1b00 */
[----:B------:R-:W2:Y:S01]  /*02f0*/  LDG.E.64 R24, desc[UR10][R4.64+-0x20] ;  /* 0xffffe00a04187981 */ /* 0x000ea2000c1e1b00 */
[----:B---3--:R-:W-:-:S03]  /*0300*/  DFMA R20, R16, R20, R22 ;  /* 0x000000141014722b */ /* 0x008fc60000000016 */
[----:B------:R-:W3:Y:S04]  /*0310*/  LDG.E.64 R16, desc[UR10][R6.64+-0x18] ;  /* 0xffffe80a06107981 */ /* 0x000ee8000c1e1b00 */
[----:B------:R-:W3:Y:S01]  /*0320*/  LDG.E.64 R22, desc[UR10][R4.64+-0x18] ;  /* 0xffffe80a04167981 */ /* 0x000ee2000c1e1b00 */
[----:B----4-:R-:W-:-:S03]  /*0330*/  DFMA R14, R10, R14, R20 ;  /* 0x0000000e0a0e722b */ /* 0x010fc60000000014 */
[----:B------:R-:W4:Y:S04]  /*0340*/  LDG.E.64 R20, desc[UR10][R6.64+-0x10] ;  /* 0xfffff00a06147981 */ /* 0x000f28000c1e1b00 */
[----:B------:R-:W4:Y:S01]  /*0350*/  LDG.E.64 R10, desc[UR10][R4.64+-0x10] ;  /* 0xfffff00a040a7981 */ /* 0x000f22000c1e1b00 */
[----:B-----5:R-:W-:-:S03]  /*0360*/  DFMA R18, R8, R18, R14 ;  /* 0x000000120812722b */ /* 0x020fc6000000000e */
        /* <DEDUP_REMOVED lines=26> */
[----:B------:R-:W-:Y:S01]  /*0510*/  UIADD3 UR9, UPT, UPT, UR9, 0x10, URZ ;  /* 0x0000001009097890 */ /* 0x000fe2000fffe0ff */
[----:B------:R-:W-:-:S03]  /*0520*/  IADD3 R26, PT, PT, R26, 0x10, RZ ;  /* 0x000000101a1a7810 */ /* 0x000fc60007ffe0ff */
[----:B------:R-:W-:Y:S01]  /*0530*/  UISETP.NE.AND UP0, UPT, UR9, URZ, UPT ;  /* 0x000000ff0900728c */ /* 0x000fe2000bf05270 */
[----:B--2---:R-:W-:-:S08]  /*0540*/  DFMA R10, R12, R14, R10 ;  /* 0x0000000e0c0a722b */ /* 0x004fd0000000000a */
[----:B---3--:R-:W-:-:S08]  /*0550*/  DFMA R10, R16, R18, R10 ;  /* 0x00000012100a722b */ /* 0x008fd0000000000a */
[----:B----4-:R-:W-:Y:S01]  /*0560*/  DFMA R24, R22, R24, R10 ;  /* 0x000000181618722b */ /* 0x010fe2000000000a */
[----:B------:R-:W-:-:S05]  /*0570*/  IADD3 R10, P0, PT, R6, 0x80, RZ ;  /* 0x00000080060a7810 */ /* 0x000fca0007f1e0ff */
[----:B------:R-:W-:Y:S02]  /*0580*/  IMAD.X R11, RZ, RZ, R7, P0 ;  /* 0x000000ffff0b7224 */ /* 0x000fe400000e0607 */
[----:B-----5:R-:W-:Y:S01]  /*0590*/  DFMA R24, R8, R20, R24 ;  /* 0x000000140818722b */ /* 0x020fe20000000018 */
[----:B------:R-:W-:Y:S10]  /*05a0*/  BRA.U UP0, `(.L_x_1) ;  /* 0xfffffffd00147547 */ /* 0x000ff4000b83ffff */
.L_x_0:
[----:B------:R-:W-:-:S09]  /*05b0*/  UISETP.NE.AND UP0, UPT, UR8, URZ, UPT ;  /* 0x000000ff0800728c */ /* 0x000fd2000bf05270 */
[----:B------:R-:W-:Y:S05]  /*05c0*/  BRA.U !UP0, `(.L_x_2) ;  /* 0x0000000508687547 */ /* 0x000fea000b800000 */
[----:B------:R-:W-:Y:S02]  /*05d0*/  UISETP.GE.U32.AND UP0, UPT, UR8, 0x8, UPT ;  /* 0x000000080800788c */ /* 0x000fe4000bf06070 */
[----:B------:R-:W-:-:S04]  /*05e0*/  ULOP3.LUT UR6, UR12, 0x7, URZ, 0xc0, !UPT ;  /* 0x000000070c067892 */ /* 0x000fc8000f8ec0ff */
[----:B------:R-:W-:-:S03]  /*05f0*/  UISETP.NE.AND UP1, UPT, UR6, URZ, UPT ;  /* 0x000000ff0600728c */ /* 0x000fc6000bf25270 */
[----:B------:R-:W-:Y:S08]  /*0600*/  BRA.U !UP0, `(.L_x_3) ;  /* 0x0000000108907547 */ /* 0x000ff0000b800000 */
[----:B------:R-:W1:Y:S01]  /*0610*/  LDC.64 R26, c[0x0][0x380] ;  /* 0x0000e000ff1a7b82 */ /* 0x000e620000000a00 */
[----:B------:R-:W2:Y:S01]  /*0620*/  LDCU.64 UR8, c[0x0][0x380] ;  /* 0x00007000ff0877ac */ /* 0x000ea20008000a00 */
[----:B------:R-:W-:Y:S01]  /*0630*/  IADD3 R9, PT, PT, R2, UR4, RZ ;  /* 0x0000000402097c10 */ /* 0x000fe2000fffe0ff */
[C---:B------:R-:W-:Y:S01]  /*0640*/  VIADD R5, R3.reuse, UR4 ;  /* 0x0000000403057c36 */ /* 0x040fe20008000000 */
[----:B------:R-:W-:-:S04]  /*0650*/  IADD3 R8, P0, PT, R3, UR4, RZ ;  /* 0x0000000403087c10 */ /* 0x000fc8000ff1e0ff */
[----:B------:R-:W3:Y:S01]  /*0660*/  LDC.64 R6, c[0x0][0x388] ;  /* 0x0000e200ff067b82 */ /* 0x000ee20000000a00 */
[----:B-1----:R-:W-:-:S04]  /*0670*/  IMAD.WIDE.U32 R26, R5, 0x8, R26 ;  /* 0x00000008051a7825 */ /* 0x002fc800078e001a */
[----:B------:R-:W-:Y:S01]  /*0680*/  IMAD.X R5, RZ, RZ, RZ, P0 ;  /* 0x000000ffff057224 */ /* 0x000fe200000e06ff */
[C---:B--2---:R-:W-:Y:S01]  /*0690*/  LEA R4, P0, R8.reuse, UR8, 0x3 ;  /* 0x0000000808047c11 */ /* 0x044fe2000f8018ff */
[----:B0-----:R-:W2:Y:S01]  /*06a0*/  LDG.E.64 R12, desc[UR10][R26.64] ;  /* 0x0000000a1a0c7981 */ /* 0x001ea2000c1e1b00 */
[----:B---3--:R-:W-:Y:S02]  /*06b0*/  IMAD.WIDE R6, R9, 0x8, R6 ;  /* 0x0000000809067825 */ /* 0x008fe400078e0206 */
[----:B------:R-:W-:-:S03]  /*06c0*/  LEA.HI.X R5, R8, UR9, R5, 0x3, P0 ;  /* 0x0000000908057c11 */ /* 0x000fc600080f1c05 */
[----:B------:R-:W2:Y:S04]  /*06d0*/  LDG.E.64 R14, desc[UR10][R6.64] ;  /* 0x0000000a060e7981 */ /* 0x000ea8000c1e1b00 */
[----:B------:R-:W3:Y:S04]  /*06e0*/  LDG.E.64 R16, desc[UR10][R6.64+0x8] ;  /* 0x0000080a06107981 */ /* 0x000ee8000c1e1b00 */
[----:B------:R-:W3:Y:S04]  /*06f0*/  LDG.E.64 R18, desc[UR10][R4.64+0x8] ;  /* 0x0000080a04127981 */ /* 0x000ee8000c1e1b00 */
[----:B------:R-:W4:Y:S04]  /*0700*/  LDG.E.64 R20, desc[UR10][R6.64+0x10] ;  /* 0x0000100a06147981 */ /* 0x000f28000c1e1b00 */
[----:B------:R-:W4:Y:S04]  /*0710*/  LDG.E.64 R22, desc[UR10][R4.64+0x10] ;  /* 0x0000100a04167981 */ /* 0x000f28000c1e1b00 */
[----:B------:R-:W5:Y:S04]  /*0720*/  LDG.E.64 R10, desc[UR10][R6.64+0x18] ;  /* 0x0000180a060a7981 */ /* 0x000f68000c1e1b00 */
[----:B------:R-:W5:Y:S04]  /*0730*/  LDG.E.64 R8, desc[UR10][R4.64+0x18] ;  /* 0x0000180a04087981 */ /* 0x000f68000c1e1b00 */
        /* <DEDUP_REMOVED lines=11> */
[----:B-----5:R-:W-:Y:S01]  /*07f0*/  DFMA R8, R8, R10, R20 ;  /* 0x0000000a0808722b */ /* 0x020fe20000000014 */
[----:B------:R-:W-:-:S07]  /*0800*/  UIADD3 UR4, UPT, UPT, UR4, 0x8, URZ ;  /* 0x0000000804047890 */ /* 0x000fce000fffe0ff */
[----:B--2---:R-:W-:-:S08]  /*0810*/  DFMA R8, R14, R12, R8 ;  /* 0x0000000c0e08722b */ /* 0x004fd00000000008 */
[----:B---3--:R-:W-:-:S08]  /*0820*/  DFMA R8, R18, R16, R8 ;  /* 0x000000101208722b */ /* 0x008fd00000000008 */
[----:B----4-:R-:W-:-:S08]  /*0830*/  DFMA R24, R22, R24, R8 ;  /* 0x000000181618722b */ /* 0x010fd00000000008 */
[----:B------:R-:W-:-:S11]  /*0840*/  DFMA R24, R28, R26, R24 ;  /* 0x0000001a1c18722b */ /* 0x000fd60000000018 */
.L_x_3:
[----:B------:R-:W-:Y:S05]  /*0850*/  BRA.U !UP1, `(.L_x_2) ;  /* 0x0000000109c47547 */ /* 0x000fea000b800000 */
[----:B------:R-:W-:Y:S02]  /*0860*/  UISETP.GE.U32.AND UP0, UPT, UR6, 0x4, UPT ;  /* 0x000000040600788c */ /* 0x000fe4000bf06070 */
[----:B------:R-:W-:-:S04]  /*0870*/  ULOP3.LUT UR5, UR12, 0x3, URZ, 0xc0, !UPT ;  /* 0x000000030c057892 */ /* 0x000fc8000f8ec0ff */
[----:B------:R-:W-:-:S03]  /*0880*/  UISETP.NE.AND UP1, UPT, UR5, URZ, UPT ;  /* 0x000000ff0500728c */ /* 0x000fc6000bf25270 */
[----:B------:R-:W-:Y:S08]  /*0890*/  BRA.U !UP0, `(.L_x_4) ;  /* 0x0000000108607547 */ /* 0x000ff0000b800000 */
[----:B------:R-:W1:Y:S01]  /*08a0*/  LDC.64 R4, c[0x0][0x380] ;  /* 0x0000e000ff047b82 */ /* 0x000e620000000a00 */
[----:B------:R-:W2:Y:S01]  /*08b0*/  LDCU.64 UR6, c[0x0][0x380] ;  /* 0x00007000ff0677ac */ /* 0x000ea20008000a00 */
[C---:B------:R-:W-:Y:S01]  /*08c0*/  IADD3 R19, PT, PT, R3.reuse, UR4, RZ ;  /* 0x0000000403137c10 */ /* 0x040fe2000fffe0ff */
[----:B------:R-:W-:Y:S01]  /*08d0*/  VIADD R7, R2, UR4 ;  /* 0x0000000402077c36 */ /* 0x000fe20008000000 */
[----:B------:R-:W-:-:S04]  /*08e0*/  IADD3 R6, P0, PT, R3, UR4, RZ ;  /* 0x0000000403067c10 */ /* 0x000fc8000ff1e0ff */
[----:B------:R-:W3:Y:S01]  /*08f0*/  LDC.64 R22, c[0x0][0x388] ;  /* 0x0000e200ff167b82 */ /* 0x000ee20000000a00 */
[----:B-1----:R-:W-:Y:S01]  /*0900*/  IMAD.WIDE.U32 R18, R19, 0x8, R4 ;  /* 0x0000000813127825 */ /* 0x002fe200078e0004 */
[----:B------:R-:W-:Y:S02]  /*0910*/  IADD3.X R5, PT, PT, RZ, RZ, RZ, P0, !PT ;  /* 0x000000ffff057210 */ /* 0x000fe400007fe4ff */
[----:B--2---:R-:W-:-:S03]  /*0920*/  LEA R16, P0, R6, UR6, 0x3 ;  /* 0x0000000606107c11 */ /* 0x004fc6000f8018ff */
[----:B0-----:R-:W2:Y:S01]  /*0930*/  LDG.E.64 R18, desc[UR10][R18.64] ;  /* 0x0000000a12127981 */ /* 0x001ea2000c1e1b00 */
[----:B---3--:R-:W-:Y:S01]  /*0940*/  IMAD.WIDE R22, R7, 0x8, R22 ;  /* 0x0000000807167825 */ /* 0x008fe200078e0216 */
[----:B------:R-:W-:-:S04]  /*0950*/  LEA.HI.X R17, R6, UR7, R5, 0x3, P0 ;  /* 0x0000000706117c11 */ /* 0x000fc800080f1c05 */
[----:B------:R-:W2:Y:S04]  /*0960*/  LDG.E.64 R20, desc[UR10][R22.64] ;  /* 0x0000000a16147981 */ /* 0x000ea8000c1e1b00 */
[----:B------:R-:W3:Y:S04]  /*0970*/  LDG.E.64 R10, desc[UR10][R22.64+0x8] ;  /* 0x0000080a160a7981 */ /* 0x000ee8000c1e1b00 */
[----:B------:R-:W3:Y:S04]  /*0980*/  LDG.E.64 R8, desc[UR10][R16.64+0x8] ;  /* 0x0000080a10087981 */ /* 0x000ee8000c1e1b00 */
[----:B------:R-:W4:Y:S04]  /*0990*/  LDG.E.64 R6, desc[UR10][R22.64+0x10] ;  /* 0x0000100a16067981 */ /* 0x000f28000c1e1b00 */
[----:B------:R-:W4:Y:S04]  /*09a0*/  LDG.E.64 R4, desc[UR10][R16.64+0x10] ;  /* 0x0000100a10047981 */ /* 0x000f28000c1e1b00 */
[----:B------:R-:W5:Y:S04]  /*09b0*/  LDG.E.64 R12, desc[UR10][R22.64+0x18] ;  /* 0x0000180a160c7981 */ /* 0x000f68000c1e1b00 */
[----:B------:R-:W5:Y:S01]  /*09c0*/  LDG.E.64 R14, desc[UR10][R16.64+0x18] ;  /* 0x0000180a100e7981 */ /* 0x000f62000c1e1b00 */
[----:B------:R-:W-:Y:S01]  /*09d0*/  UIADD3 UR4, UPT, UPT, UR4, 0x4, URZ ;  /* 0x0000000404047890 */ /* 0x000fe2000fffe0ff */
[----:B--2---:R-:W-:-:S08]  /*09e0*/  DFMA R20, R18, R20, R24 ;  /* 0x000000141214722b */ /* 0x004fd00000000018 */
[----:B---3--:R-:W-:-:S08]  /*09f0*/  DFMA R8, R8, R10, R20 ;  /* 0x0000000a0808722b */ /* 0x008fd00000000014 */
[----:B----4-:R-:W-:-:S08]  /*0a00*/  DFMA R4, R4, R6, R8 ;  /* 0x000000060404722b */ /* 0x010fd00000000008 */
[----:B-----5:R-:W-:-:S11]  /*0a10*/  DFMA R24, R14, R12, R4 ;  /* 0x0000000c0e18722b */ /* 0x020fd60000000004 */
.L_x_4:
[----:B------:R-:W-:Y:S05]  /*0a20*/  BRA.U !UP1, `(.L_x_2) ;  /* 0x0000000109507547 */ /* 0x000fea000b800000 */
[----:B------:R-:W1:Y:S01]  /*0a30*/  LDC.64 R6, c[0x0][0x380] ;  /* 0x0000e000ff067b82 */ /* 0x000e620000000a00 */
[----:B------:R-:W-:Y:S01]  /*0a40*/  VIADD R9, R3, UR4 ;  /* 0x0000000403097c36 */ /* 0x000fe20008000000 */
[----:B------:R-:W-:Y:S01]  /*0a50*/  IADD3 R11, PT, PT, R2, UR4, RZ ;  /* 0x00000004020b7c10 */ /* 0x000fe2000fffe0ff */
[----:B------:R-:W-:-:S05]  /*0a60*/  UIADD3 UR5, UPT, UPT, -UR5, URZ, URZ ;  /* 0x000000ff05057290 */ /* 0x000fca000fffe1ff */
[----:B------:R-:W2:Y:S01]  /*0a70*/  LDC.64 R4, c[0x0][0x388] ;  /* 0x0000e200ff047b82 */ /* 0x000ea20000000a00 */
[----:B-1----:R-:W-:-:S04]  /*0a80*/  IMAD.WIDE.U32 R6, R9, 0x8, R6 ;  /* 0x0000000809067825 */ /* 0x002fc800078e0006 */
[----:B------:R-:W-:Y:S01]  /*0a90*/  IMAD.MOV.U32 R13, RZ, RZ, R7 ;  /* 0x000000ffff0d7224 */ /* 0x000fe200078e0007 */
[----:B------:R-:W-:-:S07]  /*0aa0*/  MOV R10, R6 ;  /* 0x00000006000a7202 */ /* 0x000fce0000000f00 */
.L_x_5:
[----:B--2---:R-:W-:Y:S01]  /*0ab0*/  IMAD.WIDE R6, R11, 0x8, R4 ;  /* 0x000000080b067825 */ /* 0x004fe200078e0204 */
[----:B------:R-:W-:-:S03]  /*0ac0*/  MOV R9, R13 ;  /* 0x0000000d00097202 */ /* 0x000fc60000000f00 */
[----:B------:R-:W-:Y:S02]  /*0ad0*/  IMAD.MOV.U32 R8, RZ, RZ, R10 ;  /* 0x000000ffff087224 */ /* 0x000fe400078e000a */
[----:B0-----:R-:W2:Y:S04]  /*0ae0*/  LDG.E.64 R6, desc[UR10][R6.64] ;  /* 0x0000000a06067981 */ /* 0x001ea8000c1e1b00 */
[----:B------:R-:W2:Y:S01]  /*0af0*/  LDG.E.64 R8, desc[UR10][R8.64] ;  /* 0x0000000a08087981 */ /* 0x000ea2000c1e1b00 */
[----:B------:R-:W-:Y:S01]  /*0b00*/  UIADD3 UR5, UPT, UPT, UR5, 0x1, URZ ;  /* 0x0000000105057890 */ /* 0x000fe2000fffe0ff */
[----:B------:R-:W-:Y:S01]  /*0b10*/  IADD3 R10, P0, PT, R10, 0x8, RZ ;  /* 0x000000080a0a7810 */ /* 0x000fe20007f1e0ff */
[----:B------:R-:W-:Y:S02]  /*0b20*/  VIADD R11, R11, 0x1 ;  /* 0x000000010b0b7836 */ /* 0x000fe40000000000 */
[----:B------:R-:W-:Y:S01]  /*0b30*/  UISETP.NE.AND UP0, UPT, UR5, URZ, UPT ;  /* 0x000000ff0500728c */ /* 0x000fe2000bf05270 */
[----:B------:R-:W-:Y:S01]  /*0b40*/  IADD3.X R13, PT, PT, RZ, R13, RZ, P0, !PT ;  /* 0x0000000dff0d7210 */ /* 0x000fe200007fe4ff */
[----:B--2---:R-:W-:-:S07]  /*0b50*/  DFMA R24, R8, R6, R24 ;  /* 0x000000060818722b */ /* 0x004fce0000000018 */
[----:B------:R-:W-:Y:S05]  /*0b60*/  BRA.U UP0, `(.L_x_5) ;  /* 0xfffffffd00d07547 */ /* 0x000fea000b83ffff */
.L_x_2:
[----:B------:R-:W1:Y:S01]  /*0b70*/  LDC.64 R4, c[0x0][0x390] ;  /* 0x0000e400ff047b82 */ /* 0x000e620000000a00 */
[----:B------:R-:W-:-:S04]  /*0b80*/  IMAD.IADD R3, R0, 0x1, R3 ;  /* 0x0000000100037824 */ /* 0x000fc800078e0203 */
[----:B-1----:R-:W-:-:S05]  /*0b90*/  IMAD.WIDE R2, R3, 0x8, R4 ;  /* 0x0000000803027825 */ /* 0x002fca00078e0204 */
[----:B0-----:R-:W-:Y:S01]  /*0ba0*/  STG.E.64 desc[UR10][R2.64], R24 ;  /* 0x0000001802007986 */ /* 0x001fe2000c101b0a */
[----:B------:R-:W-:Y:S05]  /*0bb0*/  EXIT ;  /* 0x000000000000794d */ /* 0x000fea0003800000 */
.L_x_6:
[----:B------:R-:W-:-:S00]  /*0bc0*/  BRA `(.L_x_6) ;  /* 0xfffffffc00fc7947 */ /* 0x000fc0000383ffff */
[----:B------:R-:W-:-:S00]  /*0bd0*/  NOP ;  /* 0x0000000000007918 */ /* 0x000fc00000000000 */
        /* <DEDUP_REMOVED lines=10> */
.L_x_7:


//--------------------- .nv.shared.reserved.0     --------------------------
	.section	.nv.shared.reserved.0,"aw",@nobits
	.weak		__nv_reservedSMEM_offset_0_alias
	.size		__nv_reservedSMEM_offset_0_alias, 0, 64
	.other		__nv_reservedSMEM_offset_0_alias,@"STO_CUDA_RESERVED_SHARED STV_DEFAULT"
__nv_reservedSMEM_offset_0_alias:
	.zero		0
	.zero		64


//--------------------- .nv.constant0._Z20matrixMultiplicationPdS_S_i --------------------------
	.section	.nv.constant0._Z20matrixMultiplicationPdS_S_i,"a",@progbits
	.sectionflags	@""
	.align	4
.nv.constant0._Z20matrixMultiplicationPdS_S_i:
	.zero		924


//--------------------- SYMBOLS --------------------------

	.type		.nv.reservedSmem.offset0,@object
	.size		.nv.reservedSmem.offset0,0x4
